	.headerflags	@"EF_CUDA_TEXMODE_UNIFIED EF_CUDA_64BIT_ADDRESS EF_CUDA_ACCELERATORS EF_CUDA_SM90 EF_CUDA_VIRTUAL_SM(EF_CUDA_SM90)"
	.elftype	@"ET_EXEC"


//--------------------- .nv.info                  --------------------------
	.section	.nv.info,"",@"SHT_CUDA_INFO"
	.align	4


	//----- nvinfo : EIATTR_REGCOUNT
	.align		4
        /*0000*/ 	.byte	0x04, 0x2f
        /*0002*/ 	.short	(.L_1 - .L_0)
	.align		4
.L_0:
        /*0004*/ 	.word	index@(triton_poi_fused_convolution_leaky_relu_8)
        /*0008*/ 	.word	0x0000000e


	//----- nvinfo : EIATTR_MIN_STACK_SIZE
	.align		4
.L_1:
        /*000c*/ 	.byte	0x04, 0x12
        /*000e*/ 	.short	(.L_3 - .L_2)
	.align		4
.L_2:
        /*0010*/ 	.word	index@(triton_poi_fused_convolution_leaky_relu_8)
        /*0014*/ 	.word	0x00000000


	//----- nvinfo : EIATTR_FRAME_SIZE
	.align		4
.L_3:
        /*0018*/ 	.byte	0x04, 0x11
        /*001a*/ 	.short	(.L_5 - .L_4)
	.align		4
.L_4:
        /*001c*/ 	.word	index@(triton_poi_fused_convolution_leaky_relu_8)
        /*0020*/ 	.word	0x00000000


	//----- nvinfo : EIATTR_MIN_STACK_SIZE
	.align		4
.L_5:
        /*0024*/ 	.byte	0x04, 0x12
        /*0026*/ 	.short	(.L_7 - .L_6)
	.align		4
.L_6:
        /*0028*/ 	.word	index@(triton_poi_fused_convolution_leaky_relu_8)
        /*002c*/ 	.word	0x00000000
.L_7:


//--------------------- .nv.info.triton_poi_fused_convolution_leaky_relu_8 --------------------------
	.section	.nv.info.triton_poi_fused_convolution_leaky_relu_8,"",@"SHT_CUDA_INFO"
	.sectionflags	@""
	.align	4


	//----- nvinfo : EIATTR_CUDA_API_VERSION
	.align		4
        /*0000*/ 	.byte	0x04, 0x37
        /*0002*/ 	.short	(.L_9 - .L_8)
.L_8:
        /*0004*/ 	.word	0x0000007c


	//----- nvinfo : EIATTR_KPARAM_INFO
	.align		4
.L_9:
        /*0008*/ 	.byte	0x04, 0x17
        /*000a*/ 	.short	(.L_11 - .L_10)
.L_10:
        /*000c*/ 	.word	0x00000000
        /*0010*/ 	.short	0x0003
        /*0012*/ 	.short	0x0018
        /*0014*/ 	.byte	0x00, 0xf0, 0x11, 0x00


	//----- nvinfo : EIATTR_KPARAM_INFO
	.align		4
.L_11:
        /*0018*/ 	.byte	0x04, 0x17
        /*001a*/ 	.short	(.L_13 - .L_12)
.L_12:
        /*001c*/ 	.word	0x00000000
        /*0020*/ 	.short	0x0002
        /*0022*/ 	.short	0x0010
        /*0024*/ 	.byte	0x00, 0xf4, 0x21, 0x00


	//----- nvinfo : EIATTR_KPARAM_INFO
	.align		4
.L_13:
        /*0028*/ 	.byte	0x04, 0x17
        /*002a*/ 	.short	(.L_15 - .L_14)
.L_14:
        /*002c*/ 	.word	0x00000000
        /*0030*/ 	.short	0x0001
        /*0032*/ 	.short	0x0008
        /*0034*/ 	.byte	0x00, 0xf4, 0x21, 0x00


	//----- nvinfo : EIATTR_KPARAM_INFO
	.align		4
.L_15:
        /*0038*/ 	.byte	0x04, 0x17
        /*003a*/ 	.short	(.L_17 - .L_16)
.L_16:
        /*003c*/ 	.word	0x00000000
        /*0040*/ 	.short	0x0000
        /*0042*/ 	.short	0x0000
        /*0044*/ 	.byte	0x00, 0xf4, 0x21, 0x00


	//----- nvinfo : EIATTR_SPARSE_MMA_MASK
	.align		4
.L_17:
        /*0048*/ 	.byte	0x03, 0x50
        /*004a*/ 	.short	0x0000


	//----- nvinfo : EIATTR_MAXREG_COUNT
	.align		4
        /*004c*/ 	.byte	0x03, 0x1b
        /*004e*/ 	.short	0x00ff


	//----- nvinfo : EIATTR_EXIT_INSTR_OFFSETS
	.align		4
        /*0050*/ 	.byte	0x04, 0x1c
        /*0052*/ 	.short	(.L_19 - .L_18)


	//   ....[0]....
.L_18:
        /*0054*/ 	.word	0x00000230


	//----- nvinfo : EIATTR_REQNTID
	.align		4
.L_19:
        /*0058*/ 	.byte	0x04, 0x10
        /*005a*/ 	.short	(.L_21 - .L_20)
.L_20:
        /*005c*/ 	.word	0x00000080
        /*0060*/ 	.word	0x00000001
        /*0064*/ 	.word	0x00000001


	//----- nvinfo : EIATTR_CBANK_PARAM_SIZE
	.align		4
.L_21:
        /*0068*/ 	.byte	0x03, 0x19
        /*006a*/ 	.short	0x001c


	//----- nvinfo : EIATTR_PARAM_CBANK
	.align		4
        /*006c*/ 	.byte	0x04, 0x0a
        /*006e*/ 	.short	(.L_23 - .L_22)
	.align		4
.L_22:
        /*0070*/ 	.word	index@(.nv.constant0.triton_poi_fused_convolution_leaky_relu_8)
        /*0074*/ 	.short	0x0210
        /*0076*/ 	.short	0x001c


	//----- nvinfo : EIATTR_SW_WAR
	.align		4
.L_23:
        /*0078*/ 	.byte	0x04, 0x36
        /*007a*/ 	.short	(.L_25 - .L_24)
.L_24:
        /*007c*/ 	.word	0x00000008
.L_25:


//--------------------- .nv.callgraph             --------------------------
	.section	.nv.callgraph,"",@"SHT_CUDA_CALLGRAPH"
	.align	4
	.sectionentsize	8
	.align		4
        /*0000*/ 	.word	0x00000000
	.align		4
        /*0004*/ 	.word	0xffffffff
	.align		4
        /*0008*/ 	.word	0x00000000
	.align		4
        /*000c*/ 	.word	0xfffffffe
	.align		4
        /*0010*/ 	.word	0x00000000
	.align		4
        /*0014*/ 	.word	0xfffffffd
	.align		4
        /*0018*/ 	.word	0x00000000
	.align		4
        /*001c*/ 	.word	0xfffffffc


//--------------------- .text.triton_poi_fused_convolution_leaky_relu_8 --------------------------
	.section	.text.triton_poi_fused_convolution_leaky_relu_8,"ax",@progbits
	.align	128
        .global         triton_poi_fused_convolution_leaky_relu_8
        .type           triton_poi_fused_convolution_leaky_relu_8,@function
        .size           triton_poi_fused_convolution_leaky_relu_8,(.L_x_1 - triton_poi_fused_convolution_leaky_relu_8)
        .other          triton_poi_fused_convolution_leaky_relu_8,@"STO_CUDA_ENTRY STV_DEFAULT"
triton_poi_fused_convolution_leaky_relu_8:
.text.triton_poi_fused_convolution_leaky_relu_8:
[----:B------:R-:W-:Y:S01]  /*0000*/  LDC R1, c[0x0][0x28] ;  /* 0x00000a00ff017b82 */ /* 0x000fe20000000800 */
[----:B------:R-:W1:Y:S07]  /*0010*/  S2R R0, SR_TID.X ;  /* 0x0000000000007919 */ /* 0x000e6e0000002100 */
[----:B------:R-:W2:Y:S01]  /*0020*/  LDC.64 R4, c[0x0][0x218] ;  /* 0x00008600ff047b82 */ /* 0x000ea20000000a00 */
[----:B------:R-:W-:Y:S01]  /*0030*/  ULDC.64 UR4, c[0x0][0x208] ;  /* 0x0000820000047ab9 */ /* 0x000fe20000000a00 */
[----:B------:R-:W-:Y:S01]  /*0040*/  ULDC.64 UR6, c[0x0][0x220] ;  /* 0x0000880000067ab9 */ /* 0x000fe20000000a00 */
[----:B------:R-:W3:Y:S05]  /*0050*/  S2R R7, SR_CTAID.X ;  /* 0x0000000000077919 */ /* 0x000eea0000002500 */
[----:B------:R-:W4:Y:S01]  /*0060*/  LDC.64 R2, c[0x0][0x210] ;  /* 0x00008400ff027b82 */ /* 0x000f220000000a00 */
[----:B-1----:R-:W-:Y:S01]  /*0070*/  IMAD.SHL.U32 R0, R0, 0x2, RZ ;  /* 0x0000000200007824 */ /* 0x002fe200078e00ff */
[----:B---3--:R-:W-:-:S04]  /*0080*/  SHF.R.S32.HI R6, RZ, 0x17, R7 ;  /* 0x00000017ff067819 */ /* 0x008fc80000011407 */
[----:B------:R-:W-:Y:S02]  /*0090*/  LOP3.LUT R0, R0, 0xfe, RZ, 0xc0, !PT ;  /* 0x000000fe00007812 */ /* 0x000fe400078ec0ff */
[----:B------:R-:W-:-:S03]  /*00a0*/  SGXT R6, R6, 0x1 ;  /* 0x000000010606781a */ /* 0x000fc60000000200 */
[----:B------:R-:W-:-:S04]  /*00b0*/  IMAD R7, R7, 0x100, R0 ;  /* 0x0000010007077824 */ /* 0x000fc800078e0200 */
[----:B----4-:R-:W-:Y:S01]  /*00c0*/  IMAD.WIDE R2, R7, 0x4, R2 ;  /* 0x0000000407027825 */ /* 0x010fe200078e0202 */
[----:B------:R-:W-:-:S04]  /*00d0*/  LEA.HI R6, R6, R7, RZ, 0x4 ;  /* 0x0000000706067211 */ /* 0x000fc800078f20ff */
[--C-:B------:R-:W-:Y:S02]  /*00e0*/  SHF.R.S32.HI R0, RZ, 0x4, R6.reuse ;  /* 0x00000004ff007819 */ /* 0x100fe40000011406 */
[----:B------:R-:W-:-:S04]  /*00f0*/  SHF.R.S32.HI R9, RZ, 0x1f, R6 ;  /* 0x0000001fff097819 */ /* 0x000fc80000011406 */
[----:B------:R-:W-:-:S04]  /*0100*/  LEA.HI R9, R9, R0, RZ, 0x9 ;  /* 0x0000000009097211 */ /* 0x000fc800078f48ff */
[----:B------:R-:W-:-:S05]  /*0110*/  LOP3.LUT R9, R9, 0xfffffe00, RZ, 0xc0, !PT ;  /* 0xfffffe0009097812 */ /* 0x000fca00078ec0ff */
[----:B------:R-:W-:-:S04]  /*0120*/  IMAD.IADD R9, R0, 0x1, -R9 ;  /* 0x0000000100097824 */ /* 0x000fc800078e0a09 */
[----:B--2---:R-:W-:Y:S02]  /*0130*/  IMAD.WIDE R4, R9, 0x4, R4 ;  /* 0x0000000409047825 */ /* 0x004fe400078e0204 */
[----:B------:R-:W2:Y:S04]  /*0140*/  LDG.E.64 R8, desc[UR4][R2.64] ;  /* 0x0000000402087981 */ /* 0x000ea8000c1e1b00 */
[----:B------:R-:W2:Y:S01]  /*0150*/  LDG.E.EL R4, desc[UR4][R4.64] ;  /* 0x0000000404047981 */ /* 0x000ea2000c2e1900 */
[----:B------:R-:W-:-:S04]  /*0160*/  IADD3 R6, P2, R7, UR6, RZ ;  /* 0x0000000607067c10 */ /* 0x000fc8000ff5e0ff */
[----:B------:R-:W-:Y:S02]  /*0170*/  LEA.HI.X.SX32 R7, R7, UR7, 0x1, P2 ;  /* 0x0000000707077c11 */ /* 0x000fe400090f0eff */
[CC--:B--2---:R-:W-:Y:S01]  /*0180*/  FSETP.GT.AND P0, PT, R9.reuse, -R4.reuse, PT ;  /* 0x800000040900720b */ /* 0x0c4fe20003f04000 */
[--C-:B------:R-:W-:Y:S01]  /*0190*/  FADD R9, R9, R4.reuse ;  /* 0x0000000409097221 */ /* 0x100fe20000000000 */
[C---:B------:R-:W-:Y:S01]  /*01a0*/  FSETP.GT.AND P1, PT, R8.reuse, -R4, PT ;  /* 0x800000040800720b */ /* 0x040fe20003f24000 */
[----:B------:R-:W-:Y:S01]  /*01b0*/  FADD R8, R8, R4 ;  /* 0x0000000408087221 */ /* 0x000fe20000000000 */
[----:B------:R-:W-:Y:S02]  /*01c0*/  SEL R11, RZ, 0x100, !P0 ;  /* 0x00000100ff0b7807 */ /* 0x000fe40004000000 */
[----:B------:R-:W-:-:S05]  /*01d0*/  SEL R0, RZ, 0x1, !P1 ;  /* 0x00000001ff007807 */ /* 0x000fca0004800000 */
[----:B------:R-:W-:Y:S02]  /*01e0*/  IMAD.IADD R11, R0, 0x1, R11 ;  /* 0x00000001000b7824 */ /* 0x000fe400078e020b */
[----:B------:R-:W-:Y:S02]  /*01f0*/  @!P0 FMUL R9, R9, 0.10000000149011611938 ;  /* 0x3dcccccd09098820 */ /* 0x000fe40000400000 */
[----:B------:R-:W-:Y:S01]  /*0200*/  @!P1 FMUL R8, R8, 0.10000000149011611938 ;  /* 0x3dcccccd08089820 */ /* 0x000fe20000400000 */
[----:B------:R-:W-:Y:S04]  /*0210*/  STG.E.U16 desc[UR4][R6.64], R11 ;  /* 0x0000000b06007986 */ /* 0x000fe8000c101504 */
[----:B------:R-:W-:Y:S01]  /*0220*/  STG.E.64 desc[UR4][R2.64], R8 ;  /* 0x0000000802007986 */ /* 0x000fe2000c101b04 */
[----:B------:R-:W-:Y:S05]  /*0230*/  EXIT ;  /* 0x000000000000794d */ /* 0x000fea0003800000 */
.L_x_0:
[----:B------:R-:W-:-:S00]  /*0240*/  BRA `(.L_x_0) ;  /* 0xfffffffc00fc7947 */ /* 0x000fc0000383ffff */
[----:B------:R-:W-:-:S00]  /*0250*/  NOP ;  /* 0x0000000000007918 */ /* 0x000fc00000000000 */
        /* <DEDUP_REMOVED lines=10> */
.L_x_1:


//--------------------- .nv.constant0.triton_poi_fused_convolution_leaky_relu_8 --------------------------
	.section	.nv.constant0.triton_poi_fused_convolution_leaky_relu_8,"a",@progbits
	.sectionflags	@""
	.align	4
.nv.constant0.triton_poi_fused_convolution_leaky_relu_8:
	.zero		556
